	.headerflags	@"EF_CUDA_TEXMODE_UNIFIED EF_CUDA_64BIT_ADDRESS EF_CUDA_ACCELERATORS EF_CUDA_SM90 EF_CUDA_VIRTUAL_SM(EF_CUDA_SM90)"
	.elftype	@"ET_EXEC"


//--------------------- .nv.info                  --------------------------
	.section	.nv.info,"",@"SHT_CUDA_INFO"
	.align	4


	//----- nvinfo : EIATTR_REGCOUNT
	.align		4
        /*0000*/ 	.byte	0x04, 0x2f
        /*0002*/ 	.short	(.L_1 - .L_0)
	.align		4
.L_0:
        /*0004*/ 	.word	index@(triton_poi_fused_convolution_relu_1)
        /*0008*/ 	.word	0x0000000c


	//----- nvinfo : EIATTR_MIN_STACK_SIZE
	.align		4
.L_1:
        /*000c*/ 	.byte	0x04, 0x12
        /*000e*/ 	.short	(.L_3 - .L_2)
	.align		4
.L_2:
        /*0010*/ 	.word	index@(triton_poi_fused_convolution_relu_1)
        /*0014*/ 	.word	0x00000000


	//----- nvinfo : EIATTR_FRAME_SIZE
	.align		4
.L_3:
        /*0018*/ 	.byte	0x04, 0x11
        /*001a*/ 	.short	(.L_5 - .L_4)
	.align		4
.L_4:
        /*001c*/ 	.word	index@(triton_poi_fused_convolution_relu_1)
        /*0020*/ 	.word	0x00000000


	//----- nvinfo : EIATTR_MIN_STACK_SIZE
	.align		4
.L_5:
        /*0024*/ 	.byte	0x04, 0x12
        /*0026*/ 	.short	(.L_7 - .L_6)
	.align		4
.L_6:
        /*0028*/ 	.word	index@(triton_poi_fused_convolution_relu_1)
        /*002c*/ 	.word	0x00000000
.L_7:


//--------------------- .nv.info.triton_poi_fused_convolution_relu_1 --------------------------
	.section	.nv.info.triton_poi_fused_convolution_relu_1,"",@"SHT_CUDA_INFO"
	.sectionflags	@""
	.align	4


	//----- nvinfo : EIATTR_CUDA_API_VERSION
	.align		4
        /*0000*/ 	.byte	0x04, 0x37
        /*0002*/ 	.short	(.L_9 - .L_8)
.L_8:
        /*0004*/ 	.word	0x0000007c


	//----- nvinfo : EIATTR_KPARAM_INFO
	.align		4
.L_9:
        /*0008*/ 	.byte	0x04, 0x17
        /*000a*/ 	.short	(.L_11 - .L_10)
.L_10:
        /*000c*/ 	.word	0x00000000
        /*0010*/ 	.short	0x0002
        /*0012*/ 	.short	0x0010
        /*0014*/ 	.byte	0x00, 0xf0, 0x11, 0x00


	//----- nvinfo : EIATTR_KPARAM_INFO
	.align		4
.L_11:
        /*0018*/ 	.byte	0x04, 0x17
        /*001a*/ 	.short	(.L_13 - .L_12)
.L_12:
        /*001c*/ 	.word	0x00000000
        /*0020*/ 	.short	0x0001
        /*0022*/ 	.short	0x0008
        /*0024*/ 	.byte	0x00, 0xf4, 0x21, 0x00


	//----- nvinfo : EIATTR_KPARAM_INFO
	.align		4
.L_13:
        /*0028*/ 	.byte	0x04, 0x17
        /*002a*/ 	.short	(.L_15 - .L_14)
.L_14:
        /*002c*/ 	.word	0x00000000
        /*0030*/ 	.short	0x0000
        /*0032*/ 	.short	0x0000
        /*0034*/ 	.byte	0x00, 0xf4, 0x21, 0x00


	//----- nvinfo : EIATTR_SPARSE_MMA_MASK
	.align		4
.L_15:
        /*0038*/ 	.byte	0x03, 0x50
        /*003a*/ 	.short	0x0000


	//----- nvinfo : EIATTR_MAXREG_COUNT
	.align		4
        /*003c*/ 	.byte	0x03, 0x1b
        /*003e*/ 	.short	0x00ff


	//----- nvinfo : EIATTR_EXIT_INSTR_OFFSETS
	.align		4
        /*0040*/ 	.byte	0x04, 0x1c
        /*0042*/ 	.short	(.L_17 - .L_16)


	//   ....[0]....
.L_16:
        /*0044*/ 	.word	0x00000190


	//   ....[1]....
        /*0048*/ 	.word	0x000001b0


	//----- nvinfo : EIATTR_REQNTID
	.align		4
.L_17:
        /*004c*/ 	.byte	0x04, 0x10
        /*004e*/ 	.short	(.L_19 - .L_18)
.L_18:
        /*0050*/ 	.word	0x00000080
        /*0054*/ 	.word	0x00000001
        /*0058*/ 	.word	0x00000001


	//----- nvinfo : EIATTR_CBANK_PARAM_SIZE
	.align		4
.L_19:
        /*005c*/ 	.byte	0x03, 0x19
        /*005e*/ 	.short	0x0014


	//----- nvinfo : EIATTR_PARAM_CBANK
	.align		4
        /*0060*/ 	.byte	0x04, 0x0a
        /*0062*/ 	.short	(.L_21 - .L_20)
	.align		4
.L_20:
        /*0064*/ 	.word	index@(.nv.constant0.triton_poi_fused_convolution_relu_1)
        /*0068*/ 	.short	0x0210
        /*006a*/ 	.short	0x0014


	//----- nvinfo : EIATTR_SW_WAR
	.align		4
.L_21:
        /*006c*/ 	.byte	0x04, 0x36
        /*006e*/ 	.short	(.L_23 - .L_22)
.L_22:
        /*0070*/ 	.word	0x00000008
.L_23:


//--------------------- .nv.callgraph             --------------------------
	.section	.nv.callgraph,"",@"SHT_CUDA_CALLGRAPH"
	.align	4
	.sectionentsize	8
	.align		4
        /*0000*/ 	.word	0x00000000
	.align		4
        /*0004*/ 	.word	0xffffffff
	.align		4
        /*0008*/ 	.word	0x00000000
	.align		4
        /*000c*/ 	.word	0xfffffffe
	.align		4
        /*0010*/ 	.word	0x00000000
	.align		4
        /*0014*/ 	.word	0xfffffffd
	.align		4
        /*0018*/ 	.word	0x00000000
	.align		4
        /*001c*/ 	.word	0xfffffffc


//--------------------- .text.triton_poi_fused_convolution_relu_1 --------------------------
	.section	.text.triton_poi_fused_convolution_relu_1,"ax",@progbits
	.align	128
        .global         triton_poi_fused_convolution_relu_1
        .type           triton_poi_fused_convolution_relu_1,@function
        .size           triton_poi_fused_convolution_relu_1,(.L_x_1 - triton_poi_fused_convolution_relu_1)
        .other          triton_poi_fused_convolution_relu_1,@"STO_CUDA_ENTRY STV_DEFAULT"
triton_poi_fused_convolution_relu_1:
.text.triton_poi_fused_convolution_relu_1:
[----:B------:R-:W0:Y:S02]  /*0000*/  LDC R1, c[0x0][0x28] ;  /* 0x00000a00ff017b82 */ /* 0x000e240000000800 */
[----:B------:R-:W1:Y:S01]  /*0010*/  S2R R0, SR_TID.X ;  /* 0x0000000000007919 */ /* 0x000e620000002100 */
[----:B------:R-:W2:Y:S01]  /*0020*/  LDC.64 R2, c[0x0][0x210] ;  /* 0x00008400ff027b82 */ /* 0x000ea20000000a00 */
[----:B------:R-:W-:Y:S01]  /*0030*/  ULDC.64 UR4, c[0x0][0x208] ;  /* 0x0000820000047ab9 */ /* 0x000fe20000000a00 */
[----:B------:R-:W3:Y:S01]  /*0040*/  S2R R7, SR_CTAID.X ;  /* 0x0000000000077919 */ /* 0x000ee20000002500 */
[----:B-1----:R-:W-:Y:S02]  /*0050*/  LOP3.LUT R0, R0, 0x7f, RZ, 0xc0, !PT ;  /* 0x0000007f00007812 */ /* 0x002fe400078ec0ff */
[----:B---3--:R-:W-:-:S03]  /*0060*/  SHF.R.S32.HI R4, RZ, 0x18, R7 ;  /* 0x00000018ff047819 */ /* 0x008fc60000011407 */
[----:B------:R-:W-:Y:S01]  /*0070*/  IMAD R7, R7, 0x80, R0 ;  /* 0x0000008007077824 */ /* 0x000fe200078e0200 */
[----:B------:R-:W-:-:S03]  /*0080*/  SGXT R0, R4, 0x1 ;  /* 0x000000010400781a */ /* 0x000fc60000000200 */
[C---:B--2---:R-:W-:Y:S01]  /*0090*/  IMAD.WIDE R2, R7.reuse, 0x4, R2 ;  /* 0x0000000407027825 */ /* 0x044fe200078e0202 */
[----:B------:R-:W1:Y:S01]  /*00a0*/  LDC.64 R4, c[0x0][0x218] ;  /* 0x00008600ff047b82 */ /* 0x000e620000000a00 */
[----:B------:R-:W-:Y:S02]  /*00b0*/  ISETP.GE.AND P1, PT, R7, 0x400, PT ;  /* 0x000004000700780c */ /* 0x000fe40003f26270 */
[----:B------:R-:W-:Y:S01]  /*00c0*/  LEA.HI R0, R0, R7, RZ, 0x4 ;  /* 0x0000000700007211 */ /* 0x000fe200078f20ff */
[----:B------:R-:W-:-:S03]  /*00d0*/  IMAD.MOV.U32 R7, RZ, RZ, RZ ;  /* 0x000000ffff077224 */ /* 0x000fc600078e00ff */
[----:B------:R-:W-:-:S04]  /*00e0*/  SHF.R.S32.HI R0, RZ, 0x4, R0 ;  /* 0x00000004ff007819 */ /* 0x000fc80000011400 */
[----:B------:R-:W-:-:S04]  /*00f0*/  LEA.HI R6, R0, R0, RZ, 0x2 ;  /* 0x0000000000067211 */ /* 0x000fc800078f10ff */
[----:B------:R-:W-:-:S05]  /*0100*/  LOP3.LUT R9, R6, 0xfffffffc, RZ, 0xc0, !PT ;  /* 0xfffffffc06097812 */ /* 0x000fca00078ec0ff */
[----:B------:R-:W-:Y:S02]  /*0110*/  IMAD.IADD R9, R0, 0x1, -R9 ;  /* 0x0000000100097824 */ /* 0x000fe400078e0a09 */
[----:B------:R-:W-:Y:S02]  /*0120*/  IMAD.MOV.U32 R0, RZ, RZ, RZ ;  /* 0x000000ffff007224 */ /* 0x000fe400078e00ff */
[----:B-1----:R-:W-:-:S04]  /*0130*/  IMAD.WIDE R4, R9, 0x4, R4 ;  /* 0x0000000409047825 */ /* 0x002fc800078e0204 */
[----:B------:R-:W2:Y:S04]  /*0140*/  @!P1 LDG.E R0, desc[UR4][R2.64] ;  /* 0x0000000402009981 */ /* 0x000ea8000c1e1900 */
[----:B------:R-:W2:Y:S02]  /*0150*/  @!P1 LDG.E.EL R7, desc[UR4][R4.64] ;  /* 0x0000000404079981 */ /* 0x000ea4000c2e1900 */
[----:B--2---:R-:W-:Y:S01]  /*0160*/  FADD R6, R7, R0 ;  /* 0x0000000007067221 */ /* 0x004fe20000000000 */
[----:B------:R-:W-:-:S04]  /*0170*/  FSETP.GEU.AND P0, PT, R0, -R7, PT ;  /* 0x800000070000720b */ /* 0x000fc80003f0e000 */
[----:B------:R-:W-:Y:S01]  /*0180*/  FSEL R7, R6, RZ, P0 ;  /* 0x000000ff06077208 */ /* 0x000fe20000000000 */
[----:B------:R-:W-:Y:S08]  /*0190*/  @P1 EXIT ;  /* 0x000000000000194d */ /* 0x000ff00003800000 */
[----:B------:R-:W-:Y:S01]  /*01a0*/  STG.E desc[UR4][R2.64], R7 ;  /* 0x0000000702007986 */ /* 0x000fe2000c101904 */
[----:B------:R-:W-:Y:S05]  /*01b0*/  EXIT ;  /* 0x000000000000794d */ /* 0x000fea0003800000 */
.L_x_0:
[----:B------:R-:W-:-:S00]  /*01c0*/  BRA `(.L_x_0) ;  /* 0xfffffffc00fc7947 */ /* 0x000fc0000383ffff */
[----:B------:R-:W-:-:S00]  /*01d0*/  NOP ;  /* 0x0000000000007918 */ /* 0x000fc00000000000 */
        /* <DEDUP_REMOVED lines=10> */
.L_x_1:


//--------------------- .nv.constant0.triton_poi_fused_convolution_relu_1 --------------------------
	.section	.nv.constant0.triton_poi_fused_convolution_relu_1,"a",@progbits
	.sectionflags	@""
	.align	4
.nv.constant0.triton_poi_fused_convolution_relu_1:
	.zero		548
